//
// Generated by NVIDIA NVVM Compiler
//
// Compiler Build ID: CL-36424714
// Cuda compilation tools, release 13.0, V13.0.88
// Based on NVVM 20.0.0
//

.version 9.0
.target sm_100
.address_size 64

	// .globl	_Z9mm_kernelPfS_S_i
// _ZZ9mm_kernelPfS_S_iE4ds_a has been demoted
// _ZZ9mm_kernelPfS_S_iE4ds_b has been demoted

.visible .entry _Z9mm_kernelPfS_S_i(
	.param .u64 .ptr .align 1 _Z9mm_kernelPfS_S_i_param_0,
	.param .u64 .ptr .align 1 _Z9mm_kernelPfS_S_i_param_1,
	.param .u64 .ptr .align 1 _Z9mm_kernelPfS_S_i_param_2,
	.param .u32 _Z9mm_kernelPfS_S_i_param_3
)
{
	.reg .pred 	%p<8>;
	.reg .b32 	%r<104>;
	.reg .b32 	%f<368>;
	.reg .b64 	%rd<40>;
	// demoted variable
	.shared .align 4 .b8 _ZZ9mm_kernelPfS_S_iE4ds_a[1024];
	// demoted variable
	.shared .align 4 .b8 _ZZ9mm_kernelPfS_S_iE4ds_b[1024];
	ld.param.u32 	%r31, [_Z9mm_kernelPfS_S_i_param_3];
	mov.u32 	%r32, %ctaid.x;
	mov.u32 	%r33, %ctaid.y;
	mov.u32 	%r1, %tid.x;
	mov.u32 	%r2, %tid.y;
	shl.b32 	%r34, %r33, 4;
	add.s32 	%r3, %r34, %r2;
	shl.b32 	%r4, %r32, 4;
	add.s32 	%r5, %r4, %r1;
	shr.s32 	%r35, %r31, 31;
	shr.u32 	%r36, %r35, 28;
	add.s32 	%r37, %r31, %r36;
	shr.s32 	%r6, %r37, 4;
	setp.lt.s32 	%p1, %r31, 16;
	mov.f32 	%f367, 0f00000000;
	@%p1 bra 	$L__BB0_9;
	mad.lo.s32 	%r100, %r31, %r3, %r1;
	shl.b32 	%r39, %r2, 6;
	mov.u32 	%r40, _ZZ9mm_kernelPfS_S_iE4ds_a;
	add.s32 	%r8, %r40, %r39;
	add.s32 	%r41, %r6, -1;
	setp.lt.u32 	%p2, %r41, 3;
	mov.f32 	%f367, 0f00000000;
	mov.b32 	%r103, 0;
	@%p2 bra 	$L__BB0_4;
	and.b32  	%r103, %r6, 134217724;
	neg.s32 	%r101, %r103;
	add.s32 	%r43, %r2, 48;
	mad.lo.s32 	%r44, %r31, %r43, %r1;
	add.s32 	%r99, %r44, %r4;
	add.s32 	%r45, %r2, 32;
	mad.lo.s32 	%r46, %r31, %r45, %r1;
	add.s32 	%r98, %r46, %r4;
	add.s32 	%r47, %r2, 16;
	mad.lo.s32 	%r48, %r31, %r47, %r1;
	add.s32 	%r97, %r48, %r4;
	mad.lo.s32 	%r49, %r2, %r31, %r1;
	add.s32 	%r96, %r49, %r4;
	mov.f32 	%f367, 0f00000000;
$L__BB0_3:
	.pragma "nounroll";
	ld.param.u64 	%rd36, [_Z9mm_kernelPfS_S_i_param_1];
	ld.param.u64 	%rd33, [_Z9mm_kernelPfS_S_i_param_0];
	cvta.to.global.u64 	%rd4, %rd33;
	mul.wide.s32 	%rd5, %r100, 4;
	add.s64 	%rd6, %rd4, %rd5;
	ld.global.f32 	%f14, [%rd6];
	shl.b32 	%r51, %r1, 2;
	add.s32 	%r52, %r8, %r51;
	st.shared.f32 	[%r52], %f14;
	cvta.to.global.u64 	%rd7, %rd36;
	mul.wide.u32 	%rd8, %r96, 4;
	add.s64 	%rd9, %rd7, %rd8;
	ld.global.f32 	%f15, [%rd9];
	mov.u32 	%r54, _ZZ9mm_kernelPfS_S_iE4ds_b;
	add.s32 	%r55, %r54, %r51;
	add.s32 	%r56, %r55, %r39;
	st.shared.f32 	[%r56], %f15;
	bar.sync 	0;
	ld.shared.f32 	%f16, [%r8];
	ld.shared.f32 	%f17, [%r55];
	fma.rn.f32 	%f18, %f16, %f17, %f367;
	ld.shared.f32 	%f19, [%r8+4];
	ld.shared.f32 	%f20, [%r55+64];
	fma.rn.f32 	%f21, %f19, %f20, %f18;
	ld.shared.f32 	%f22, [%r8+8];
	ld.shared.f32 	%f23, [%r55+128];
	fma.rn.f32 	%f24, %f22, %f23, %f21;
	ld.shared.f32 	%f25, [%r8+12];
	ld.shared.f32 	%f26, [%r55+192];
	fma.rn.f32 	%f27, %f25, %f26, %f24;
	ld.shared.f32 	%f28, [%r8+16];
	ld.shared.f32 	%f29, [%r55+256];
	fma.rn.f32 	%f30, %f28, %f29, %f27;
	ld.shared.f32 	%f31, [%r8+20];
	ld.shared.f32 	%f32, [%r55+320];
	fma.rn.f32 	%f33, %f31, %f32, %f30;
	ld.shared.f32 	%f34, [%r8+24];
	ld.shared.f32 	%f35, [%r55+384];
	fma.rn.f32 	%f36, %f34, %f35, %f33;
	ld.shared.f32 	%f37, [%r8+28];
	ld.shared.f32 	%f38, [%r55+448];
	fma.rn.f32 	%f39, %f37, %f38, %f36;
	ld.shared.f32 	%f40, [%r8+32];
	ld.shared.f32 	%f41, [%r55+512];
	fma.rn.f32 	%f42, %f40, %f41, %f39;
	ld.shared.f32 	%f43, [%r8+36];
	ld.shared.f32 	%f44, [%r55+576];
	fma.rn.f32 	%f45, %f43, %f44, %f42;
	ld.shared.f32 	%f46, [%r8+40];
	ld.shared.f32 	%f47, [%r55+640];
	fma.rn.f32 	%f48, %f46, %f47, %f45;
	ld.shared.f32 	%f49, [%r8+44];
	ld.shared.f32 	%f50, [%r55+704];
	fma.rn.f32 	%f51, %f49, %f50, %f48;
	ld.shared.f32 	%f52, [%r8+48];
	ld.shared.f32 	%f53, [%r55+768];
	fma.rn.f32 	%f54, %f52, %f53, %f51;
	ld.shared.f32 	%f55, [%r8+52];
	ld.shared.f32 	%f56, [%r55+832];
	fma.rn.f32 	%f57, %f55, %f56, %f54;
	ld.shared.f32 	%f58, [%r8+56];
	ld.shared.f32 	%f59, [%r55+896];
	fma.rn.f32 	%f60, %f58, %f59, %f57;
	ld.shared.f32 	%f61, [%r8+60];
	ld.shared.f32 	%f62, [%r55+960];
	fma.rn.f32 	%f63, %f61, %f62, %f60;
	bar.sync 	0;
	ld.global.f32 	%f64, [%rd6+64];
	st.shared.f32 	[%r52], %f64;
	mul.wide.u32 	%rd10, %r97, 4;
	add.s64 	%rd11, %rd7, %rd10;
	ld.global.f32 	%f65, [%rd11];
	st.shared.f32 	[%r56], %f65;
	bar.sync 	0;
	ld.shared.f32 	%f66, [%r8];
	ld.shared.f32 	%f67, [%r55];
	fma.rn.f32 	%f68, %f66, %f67, %f63;
	ld.shared.f32 	%f69, [%r8+4];
	ld.shared.f32 	%f70, [%r55+64];
	fma.rn.f32 	%f71, %f69, %f70, %f68;
	ld.shared.f32 	%f72, [%r8+8];
	ld.shared.f32 	%f73, [%r55+128];
	fma.rn.f32 	%f74, %f72, %f73, %f71;
	ld.shared.f32 	%f75, [%r8+12];
	ld.shared.f32 	%f76, [%r55+192];
	fma.rn.f32 	%f77, %f75, %f76, %f74;
	ld.shared.f32 	%f78, [%r8+16];
	ld.shared.f32 	%f79, [%r55+256];
	fma.rn.f32 	%f80, %f78, %f79, %f77;
	ld.shared.f32 	%f81, [%r8+20];
	ld.shared.f32 	%f82, [%r55+320];
	fma.rn.f32 	%f83, %f81, %f82, %f80;
	ld.shared.f32 	%f84, [%r8+24];
	ld.shared.f32 	%f85, [%r55+384];
	fma.rn.f32 	%f86, %f84, %f85, %f83;
	ld.shared.f32 	%f87, [%r8+28];
	ld.shared.f32 	%f88, [%r55+448];
	fma.rn.f32 	%f89, %f87, %f88, %f86;
	ld.shared.f32 	%f90, [%r8+32];
	ld.shared.f32 	%f91, [%r55+512];
	fma.rn.f32 	%f92, %f90, %f91, %f89;
	ld.shared.f32 	%f93, [%r8+36];
	ld.shared.f32 	%f94, [%r55+576];
	fma.rn.f32 	%f95, %f93, %f94, %f92;
	ld.shared.f32 	%f96, [%r8+40];
	ld.shared.f32 	%f97, [%r55+640];
	fma.rn.f32 	%f98, %f96, %f97, %f95;
	ld.shared.f32 	%f99, [%r8+44];
	ld.shared.f32 	%f100, [%r55+704];
	fma.rn.f32 	%f101, %f99, %f100, %f98;
	ld.shared.f32 	%f102, [%r8+48];
	ld.shared.f32 	%f103, [%r55+768];
	fma.rn.f32 	%f104, %f102, %f103, %f101;
	ld.shared.f32 	%f105, [%r8+52];
	ld.shared.f32 	%f106, [%r55+832];
	fma.rn.f32 	%f107, %f105, %f106, %f104;
	ld.shared.f32 	%f108, [%r8+56];
	ld.shared.f32 	%f109, [%r55+896];
	fma.rn.f32 	%f110, %f108, %f109, %f107;
	ld.shared.f32 	%f111, [%r8+60];
	ld.shared.f32 	%f112, [%r55+960];
	fma.rn.f32 	%f113, %f111, %f112, %f110;
	bar.sync 	0;
	ld.global.f32 	%f114, [%rd6+128];
	st.shared.f32 	[%r52], %f114;
	mul.wide.u32 	%rd12, %r98, 4;
	add.s64 	%rd13, %rd7, %rd12;
	ld.global.f32 	%f115, [%rd13];
	st.shared.f32 	[%r56], %f115;
	bar.sync 	0;
	ld.shared.f32 	%f116, [%r8];
	ld.shared.f32 	%f117, [%r55];
	fma.rn.f32 	%f118, %f116, %f117, %f113;
	ld.shared.f32 	%f119, [%r8+4];
	ld.shared.f32 	%f120, [%r55+64];
	fma.rn.f32 	%f121, %f119, %f120, %f118;
	ld.shared.f32 	%f122, [%r8+8];
	ld.shared.f32 	%f123, [%r55+128];
	fma.rn.f32 	%f124, %f122, %f123, %f121;
	ld.shared.f32 	%f125, [%r8+12];
	ld.shared.f32 	%f126, [%r55+192];
	fma.rn.f32 	%f127, %f125, %f126, %f124;
	ld.shared.f32 	%f128, [%r8+16];
	ld.shared.f32 	%f129, [%r55+256];
	fma.rn.f32 	%f130, %f128, %f129, %f127;
	ld.shared.f32 	%f131, [%r8+20];
	ld.shared.f32 	%f132, [%r55+320];
	fma.rn.f32 	%f133, %f131, %f132, %f130;
	ld.shared.f32 	%f134, [%r8+24];
	ld.shared.f32 	%f135, [%r55+384];
	fma.rn.f32 	%f136, %f134, %f135, %f133;
	ld.shared.f32 	%f137, [%r8+28];
	ld.shared.f32 	%f138, [%r55+448];
	fma.rn.f32 	%f139, %f137, %f138, %f136;
	ld.shared.f32 	%f140, [%r8+32];
	ld.shared.f32 	%f141, [%r55+512];
	fma.rn.f32 	%f142, %f140, %f141, %f139;
	ld.shared.f32 	%f143, [%r8+36];
	ld.shared.f32 	%f144, [%r55+576];
	fma.rn.f32 	%f145, %f143, %f144, %f142;
	ld.shared.f32 	%f146, [%r8+40];
	ld.shared.f32 	%f147, [%r55+640];
	fma.rn.f32 	%f148, %f146, %f147, %f145;
	ld.shared.f32 	%f149, [%r8+44];
	ld.shared.f32 	%f150, [%r55+704];
	fma.rn.f32 	%f151, %f149, %f150, %f148;
	ld.shared.f32 	%f152, [%r8+48];
	ld.shared.f32 	%f153, [%r55+768];
	fma.rn.f32 	%f154, %f152, %f153, %f151;
	ld.shared.f32 	%f155, [%r8+52];
	ld.shared.f32 	%f156, [%r55+832];
	fma.rn.f32 	%f157, %f155, %f156, %f154;
	ld.shared.f32 	%f158, [%r8+56];
	ld.shared.f32 	%f159, [%r55+896];
	fma.rn.f32 	%f160, %f158, %f159, %f157;
	ld.shared.f32 	%f161, [%r8+60];
	ld.shared.f32 	%f162, [%r55+960];
	fma.rn.f32 	%f163, %f161, %f162, %f160;
	bar.sync 	0;
	ld.global.f32 	%f164, [%rd6+192];
	st.shared.f32 	[%r52], %f164;
	mul.wide.u32 	%rd14, %r99, 4;
	add.s64 	%rd15, %rd7, %rd14;
	ld.global.f32 	%f165, [%rd15];
	st.shared.f32 	[%r56], %f165;
	bar.sync 	0;
	ld.shared.f32 	%f166, [%r8];
	ld.shared.f32 	%f167, [%r55];
	fma.rn.f32 	%f168, %f166, %f167, %f163;
	ld.shared.f32 	%f169, [%r8+4];
	ld.shared.f32 	%f170, [%r55+64];
	fma.rn.f32 	%f171, %f169, %f170, %f168;
	ld.shared.f32 	%f172, [%r8+8];
	ld.shared.f32 	%f173, [%r55+128];
	fma.rn.f32 	%f174, %f172, %f173, %f171;
	ld.shared.f32 	%f175, [%r8+12];
	ld.shared.f32 	%f176, [%r55+192];
	fma.rn.f32 	%f177, %f175, %f176, %f174;
	ld.shared.f32 	%f178, [%r8+16];
	ld.shared.f32 	%f179, [%r55+256];
	fma.rn.f32 	%f180, %f178, %f179, %f177;
	ld.shared.f32 	%f181, [%r8+20];
	ld.shared.f32 	%f182, [%r55+320];
	fma.rn.f32 	%f183, %f181, %f182, %f180;
	ld.shared.f32 	%f184, [%r8+24];
	ld.shared.f32 	%f185, [%r55+384];
	fma.rn.f32 	%f186, %f184, %f185, %f183;
	ld.shared.f32 	%f187, [%r8+28];
	ld.shared.f32 	%f188, [%r55+448];
	fma.rn.f32 	%f189, %f187, %f188, %f186;
	ld.shared.f32 	%f190, [%r8+32];
	ld.shared.f32 	%f191, [%r55+512];
	fma.rn.f32 	%f192, %f190, %f191, %f189;
	ld.shared.f32 	%f193, [%r8+36];
	ld.shared.f32 	%f194, [%r55+576];
	fma.rn.f32 	%f195, %f193, %f194, %f192;
	ld.shared.f32 	%f196, [%r8+40];
	ld.shared.f32 	%f197, [%r55+640];
	fma.rn.f32 	%f198, %f196, %f197, %f195;
	ld.shared.f32 	%f199, [%r8+44];
	ld.shared.f32 	%f200, [%r55+704];
	fma.rn.f32 	%f201, %f199, %f200, %f198;
	ld.shared.f32 	%f202, [%r8+48];
	ld.shared.f32 	%f203, [%r55+768];
	fma.rn.f32 	%f204, %f202, %f203, %f201;
	ld.shared.f32 	%f205, [%r8+52];
	ld.shared.f32 	%f206, [%r55+832];
	fma.rn.f32 	%f207, %f205, %f206, %f204;
	ld.shared.f32 	%f208, [%r8+56];
	ld.shared.f32 	%f209, [%r55+896];
	fma.rn.f32 	%f210, %f208, %f209, %f207;
	ld.shared.f32 	%f211, [%r8+60];
	ld.shared.f32 	%f212, [%r55+960];
	fma.rn.f32 	%f367, %f211, %f212, %f210;
	bar.sync 	0;
	add.s32 	%r101, %r101, 4;
	add.s32 	%r100, %r100, 64;
	shl.b32 	%r57, %r31, 6;
	add.s32 	%r99, %r99, %r57;
	add.s32 	%r98, %r98, %r57;
	add.s32 	%r97, %r97, %r57;
	add.s32 	%r96, %r96, %r57;
	setp.ne.s32 	%p3, %r101, 0;
	@%p3 bra 	$L__BB0_3;
$L__BB0_4:
	and.b32  	%r28, %r6, 3;
	setp.eq.s32 	%p4, %r28, 0;
	@%p4 bra 	$L__BB0_9;
	setp.eq.s32 	%p5, %r28, 1;
	@%p5 bra 	$L__BB0_7;
	ld.param.u64 	%rd37, [_Z9mm_kernelPfS_S_i_param_1];
	ld.param.u64 	%rd34, [_Z9mm_kernelPfS_S_i_param_0];
	shl.b32 	%r58, %r103, 4;
	mad.lo.s32 	%r63, %r31, %r3, %r1;
	add.s32 	%r64, %r63, %r58;
	cvta.to.global.u64 	%rd16, %rd34;
	mul.wide.s32 	%rd17, %r64, 4;
	add.s64 	%rd18, %rd16, %rd17;
	ld.global.f32 	%f214, [%rd18];
	shl.b32 	%r65, %r1, 2;
	add.s32 	%r66, %r8, %r65;
	st.shared.f32 	[%r66], %f214;
	add.s32 	%r67, %r58, %r2;
	mad.lo.s32 	%r68, %r67, %r31, %r5;
	cvta.to.global.u64 	%rd19, %rd37;
	mul.wide.u32 	%rd20, %r68, 4;
	add.s64 	%rd21, %rd19, %rd20;
	ld.global.f32 	%f215, [%rd21];
	mov.u32 	%r70, _ZZ9mm_kernelPfS_S_iE4ds_b;
	add.s32 	%r71, %r70, %r65;
	add.s32 	%r72, %r71, %r39;
	st.shared.f32 	[%r72], %f215;
	bar.sync 	0;
	ld.shared.f32 	%f216, [%r8];
	ld.shared.f32 	%f217, [%r71];
	fma.rn.f32 	%f218, %f216, %f217, %f367;
	ld.shared.f32 	%f219, [%r8+4];
	ld.shared.f32 	%f220, [%r71+64];
	fma.rn.f32 	%f221, %f219, %f220, %f218;
	ld.shared.f32 	%f222, [%r8+8];
	ld.shared.f32 	%f223, [%r71+128];
	fma.rn.f32 	%f224, %f222, %f223, %f221;
	ld.shared.f32 	%f225, [%r8+12];
	ld.shared.f32 	%f226, [%r71+192];
	fma.rn.f32 	%f227, %f225, %f226, %f224;
	ld.shared.f32 	%f228, [%r8+16];
	ld.shared.f32 	%f229, [%r71+256];
	fma.rn.f32 	%f230, %f228, %f229, %f227;
	ld.shared.f32 	%f231, [%r8+20];
	ld.shared.f32 	%f232, [%r71+320];
	fma.rn.f32 	%f233, %f231, %f232, %f230;
	ld.shared.f32 	%f234, [%r8+24];
	ld.shared.f32 	%f235, [%r71+384];
	fma.rn.f32 	%f236, %f234, %f235, %f233;
	ld.shared.f32 	%f237, [%r8+28];
	ld.shared.f32 	%f238, [%r71+448];
	fma.rn.f32 	%f239, %f237, %f238, %f236;
	ld.shared.f32 	%f240, [%r8+32];
	ld.shared.f32 	%f241, [%r71+512];
	fma.rn.f32 	%f242, %f240, %f241, %f239;
	ld.shared.f32 	%f243, [%r8+36];
	ld.shared.f32 	%f244, [%r71+576];
	fma.rn.f32 	%f245, %f243, %f244, %f242;
	ld.shared.f32 	%f246, [%r8+40];
	ld.shared.f32 	%f247, [%r71+640];
	fma.rn.f32 	%f248, %f246, %f247, %f245;
	ld.shared.f32 	%f249, [%r8+44];
	ld.shared.f32 	%f250, [%r71+704];
	fma.rn.f32 	%f251, %f249, %f250, %f248;
	ld.shared.f32 	%f252, [%r8+48];
	ld.shared.f32 	%f253, [%r71+768];
	fma.rn.f32 	%f254, %f252, %f253, %f251;
	ld.shared.f32 	%f255, [%r8+52];
	ld.shared.f32 	%f256, [%r71+832];
	fma.rn.f32 	%f257, %f255, %f256, %f254;
	ld.shared.f32 	%f258, [%r8+56];
	ld.shared.f32 	%f259, [%r71+896];
	fma.rn.f32 	%f260, %f258, %f259, %f257;
	ld.shared.f32 	%f261, [%r8+60];
	ld.shared.f32 	%f262, [%r71+960];
	fma.rn.f32 	%f263, %f261, %f262, %f260;
	bar.sync 	0;
	ld.global.f32 	%f264, [%rd18+64];
	st.shared.f32 	[%r66], %f264;
	add.s32 	%r73, %r67, 16;
	mad.lo.s32 	%r74, %r73, %r31, %r5;
	mul.wide.u32 	%rd22, %r74, 4;
	add.s64 	%rd23, %rd19, %rd22;
	ld.global.f32 	%f265, [%rd23];
	st.shared.f32 	[%r72], %f265;
	bar.sync 	0;
	ld.shared.f32 	%f266, [%r8];
	ld.shared.f32 	%f267, [%r71];
	fma.rn.f32 	%f268, %f266, %f267, %f263;
	ld.shared.f32 	%f269, [%r8+4];
	ld.shared.f32 	%f270, [%r71+64];
	fma.rn.f32 	%f271, %f269, %f270, %f268;
	ld.shared.f32 	%f272, [%r8+8];
	ld.shared.f32 	%f273, [%r71+128];
	fma.rn.f32 	%f274, %f272, %f273, %f271;
	ld.shared.f32 	%f275, [%r8+12];
	ld.shared.f32 	%f276, [%r71+192];
	fma.rn.f32 	%f277, %f275, %f276, %f274;
	ld.shared.f32 	%f278, [%r8+16];
	ld.shared.f32 	%f279, [%r71+256];
	fma.rn.f32 	%f280, %f278, %f279, %f277;
	ld.shared.f32 	%f281, [%r8+20];
	ld.shared.f32 	%f282, [%r71+320];
	fma.rn.f32 	%f283, %f281, %f282, %f280;
	ld.shared.f32 	%f284, [%r8+24];
	ld.shared.f32 	%f285, [%r71+384];
	fma.rn.f32 	%f286, %f284, %f285, %f283;
	ld.shared.f32 	%f287, [%r8+28];
	ld.shared.f32 	%f288, [%r71+448];
	fma.rn.f32 	%f289, %f287, %f288, %f286;
	ld.shared.f32 	%f290, [%r8+32];
	ld.shared.f32 	%f291, [%r71+512];
	fma.rn.f32 	%f292, %f290, %f291, %f289;
	ld.shared.f32 	%f293, [%r8+36];
	ld.shared.f32 	%f294, [%r71+576];
	fma.rn.f32 	%f295, %f293, %f294, %f292;
	ld.shared.f32 	%f296, [%r8+40];
	ld.shared.f32 	%f297, [%r71+640];
	fma.rn.f32 	%f298, %f296, %f297, %f295;
	ld.shared.f32 	%f299, [%r8+44];
	ld.shared.f32 	%f300, [%r71+704];
	fma.rn.f32 	%f301, %f299, %f300, %f298;
	ld.shared.f32 	%f302, [%r8+48];
	ld.shared.f32 	%f303, [%r71+768];
	fma.rn.f32 	%f304, %f302, %f303, %f301;
	ld.shared.f32 	%f305, [%r8+52];
	ld.shared.f32 	%f306, [%r71+832];
	fma.rn.f32 	%f307, %f305, %f306, %f304;
	ld.shared.f32 	%f308, [%r8+56];
	ld.shared.f32 	%f309, [%r71+896];
	fma.rn.f32 	%f310, %f308, %f309, %f307;
	ld.shared.f32 	%f311, [%r8+60];
	ld.shared.f32 	%f312, [%r71+960];
	fma.rn.f32 	%f367, %f311, %f312, %f310;
	bar.sync 	0;
	add.s32 	%r103, %r103, 2;
$L__BB0_7:
	and.b32  	%r75, %r6, 1;
	setp.eq.b32 	%p6, %r75, 1;
	not.pred 	%p7, %p6;
	@%p7 bra 	$L__BB0_9;
	ld.param.u64 	%rd38, [_Z9mm_kernelPfS_S_i_param_1];
	ld.param.u64 	%rd35, [_Z9mm_kernelPfS_S_i_param_0];
	shl.b32 	%r76, %r103, 4;
	mad.lo.s32 	%r81, %r31, %r3, %r1;
	add.s32 	%r82, %r81, %r76;
	cvta.to.global.u64 	%rd24, %rd35;
	mul.wide.s32 	%rd25, %r82, 4;
	add.s64 	%rd26, %rd24, %rd25;
	ld.global.f32 	%f313, [%rd26];
	shl.b32 	%r83, %r1, 2;
	add.s32 	%r84, %r8, %r83;
	st.shared.f32 	[%r84], %f313;
	add.s32 	%r85, %r76, %r2;
	mad.lo.s32 	%r86, %r85, %r31, %r5;
	cvta.to.global.u64 	%rd27, %rd38;
	mul.wide.u32 	%rd28, %r86, 4;
	add.s64 	%rd29, %rd27, %rd28;
	ld.global.f32 	%f314, [%rd29];
	mov.u32 	%r88, _ZZ9mm_kernelPfS_S_iE4ds_b;
	add.s32 	%r89, %r88, %r83;
	add.s32 	%r90, %r89, %r39;
	st.shared.f32 	[%r90], %f314;
	bar.sync 	0;
	ld.shared.f32 	%f315, [%r8];
	ld.shared.f32 	%f316, [%r89];
	fma.rn.f32 	%f317, %f315, %f316, %f367;
	ld.shared.f32 	%f318, [%r8+4];
	ld.shared.f32 	%f319, [%r89+64];
	fma.rn.f32 	%f320, %f318, %f319, %f317;
	ld.shared.f32 	%f321, [%r8+8];
	ld.shared.f32 	%f322, [%r89+128];
	fma.rn.f32 	%f323, %f321, %f322, %f320;
	ld.shared.f32 	%f324, [%r8+12];
	ld.shared.f32 	%f325, [%r89+192];
	fma.rn.f32 	%f326, %f324, %f325, %f323;
	ld.shared.f32 	%f327, [%r8+16];
	ld.shared.f32 	%f328, [%r89+256];
	fma.rn.f32 	%f329, %f327, %f328, %f326;
	ld.shared.f32 	%f330, [%r8+20];
	ld.shared.f32 	%f331, [%r89+320];
	fma.rn.f32 	%f332, %f330, %f331, %f329;
	ld.shared.f32 	%f333, [%r8+24];
	ld.shared.f32 	%f334, [%r89+384];
	fma.rn.f32 	%f335, %f333, %f334, %f332;
	ld.shared.f32 	%f336, [%r8+28];
	ld.shared.f32 	%f337, [%r89+448];
	fma.rn.f32 	%f338, %f336, %f337, %f335;
	ld.shared.f32 	%f339, [%r8+32];
	ld.shared.f32 	%f340, [%r89+512];
	fma.rn.f32 	%f341, %f339, %f340, %f338;
	ld.shared.f32 	%f342, [%r8+36];
	ld.shared.f32 	%f343, [%r89+576];
	fma.rn.f32 	%f344, %f342, %f343, %f341;
	ld.shared.f32 	%f345, [%r8+40];
	ld.shared.f32 	%f346, [%r89+640];
	fma.rn.f32 	%f347, %f345, %f346, %f344;
	ld.shared.f32 	%f348, [%r8+44];
	ld.shared.f32 	%f349, [%r89+704];
	fma.rn.f32 	%f350, %f348, %f349, %f347;
	ld.shared.f32 	%f351, [%r8+48];
	ld.shared.f32 	%f352, [%r89+768];
	fma.rn.f32 	%f353, %f351, %f352, %f350;
	ld.shared.f32 	%f354, [%r8+52];
	ld.shared.f32 	%f355, [%r89+832];
	fma.rn.f32 	%f356, %f354, %f355, %f353;
	ld.shared.f32 	%f357, [%r8+56];
	ld.shared.f32 	%f358, [%r89+896];
	fma.rn.f32 	%f359, %f357, %f358, %f356;
	ld.shared.f32 	%f360, [%r8+60];
	ld.shared.f32 	%f361, [%r89+960];
	fma.rn.f32 	%f367, %f360, %f361, %f359;
	bar.sync 	0;
$L__BB0_9:
	ld.param.u64 	%rd39, [_Z9mm_kernelPfS_S_i_param_2];
	cvta.to.global.u64 	%rd30, %rd39;
	mad.lo.s32 	%r95, %r31, %r3, %r5;
	mul.wide.s32 	%rd31, %r95, 4;
	add.s64 	%rd32, %rd30, %rd31;
	st.global.f32 	[%rd32], %f367;
	ret;

}


// ===== COMPILED SASS (sm_100) =====

	.target	sm_100

	.elftype	@"ET_EXEC"


//--------------------- .note.nv.tkinfo           --------------------------
	.section	.note.nv.tkinfo,"",@"SHT_NOTE"
	.sectionflags	@"SHF_NOTE_NV_TKINFO"
	.tkinfo
        /*0018*/ 	.word	0x00000002
        /*0030*/ 	.string	""
        /*0030*/ 	.string	"ptxas"
        /*0030*/ 	.string	"Cuda compilation tools, release 13.0, V13.0.88"
        /*0030*/ 	.string	"Build cuda_13.0.r13.0/compiler.36424714_0"
        /*0030*/ 	.string	"-arch sm_100 -m 64 "



//--------------------- .note.nv.cuinfo           --------------------------
	.section	.note.nv.cuinfo,"",@"SHT_NOTE"
	.sectionflags	@"SHF_NOTE_NV_CUINFO"
        /*0018*/ 	.short	0x0002
        /*001a*/ 	.short	0x0064
        /*001c*/ 	.short	0x0082
	.zero		2


//--------------------- .nv.info                  --------------------------
	.section	.nv.info,"",@"SHT_CUDA_INFO"
	.align	4


	//----- nvinfo : EIATTR_REGCOUNT
	.align		4
        /*0000*/ 	.byte	0x04, 0x2f
        /*0002*/ 	.short	(.L_1 - .L_0)
	.align		4
.L_0:
        /*0004*/ 	.word	index@(_Z9mm_kernelPfS_S_i)
        /*0008*/ 	.word	0x00000028


	//----- nvinfo : EIATTR_FRAME_SIZE
	.align		4
.L_1:
        /*000c*/ 	.byte	0x04, 0x11
        /*000e*/ 	.short	(.L_3 - .L_2)
	.align		4
.L_2:
        /*0010*/ 	.word	index@(_Z9mm_kernelPfS_S_i)
        /*0014*/ 	.word	0x00000000


	//----- nvinfo : EIATTR_MIN_STACK_SIZE
	.align		4
.L_3:
        /*0018*/ 	.byte	0x04, 0x12
        /*001a*/ 	.short	(.L_5 - .L_4)
	.align		4
.L_4:
        /*001c*/ 	.word	index@(_Z9mm_kernelPfS_S_i)
        /*0020*/ 	.word	0x00000000
.L_5:


//--------------------- .nv.compat                --------------------------
	.section	.nv.compat,"",@"SHT_CUDA_COMPAT_INFO"
	.align	4
        /*0000*/ 	.byte	0x02, 0x09, 0x00, 0x00, 0x02, 0x02, 0x01, 0x00, 0x02, 0x05, 0x05, 0x00, 0x03, 0x07, 0x01, 0x01
        /*0010*/ 	.byte	0x02, 0x03, 0x00, 0x00, 0x02, 0x06, 0x01, 0x00, 0x04, 0x0b, 0x08, 0x00, 0x09, 0x00, 0x00, 0x00
        /*0020*/ 	.byte	0x00, 0x00, 0x00, 0x00


//--------------------- .nv.info._Z9mm_kernelPfS_S_i --------------------------
	.section	.nv.info._Z9mm_kernelPfS_S_i,"",@"SHT_CUDA_INFO"
	.sectionflags	@""
	.align	4


	//----- nvinfo : EIATTR_CUDA_API_VERSION
	.align		4
        /*0000*/ 	.byte	0x04, 0x37
        /*0002*/ 	.short	(.L_7 - .L_6)
.L_6:
        /*0004*/ 	.word	0x00000082


	//----- nvinfo : EIATTR_KPARAM_INFO
	.align		4
.L_7:
        /*0008*/ 	.byte	0x04, 0x17
        /*000a*/ 	.short	(.L_9 - .L_8)
.L_8:
        /*000c*/ 	.word	0x00000000
        /*0010*/ 	.short	0x0003
        /*0012*/ 	.short	0x0018
        /*0014*/ 	.byte	0x00, 0xf0, 0x11, 0x00


	//----- nvinfo : EIATTR_KPARAM_INFO
	.align		4
.L_9:
        /*0018*/ 	.byte	0x04, 0x17
        /*001a*/ 	.short	(.L_11 - .L_10)
.L_10:
        /*001c*/ 	.word	0x00000000
        /*0020*/ 	.short	0x0002
        /*0022*/ 	.short	0x0010
        /*0024*/ 	.byte	0x00, 0xf5, 0x21, 0x00


	//----- nvinfo : EIATTR_KPARAM_INFO
	.align		4
.L_11:
        /*0028*/ 	.byte	0x04, 0x17
        /*002a*/ 	.short	(.L_13 - .L_12)
.L_12:
        /*002c*/ 	.word	0x00000000
        /*0030*/ 	.short	0x0001
        /*0032*/ 	.short	0x0008
        /*0034*/ 	.byte	0x00, 0xf5, 0x21, 0x00


	//----- nvinfo : EIATTR_KPARAM_INFO
	.align		4
.L_13:
        /*0038*/ 	.byte	0x04, 0x17
        /*003a*/ 	.short	(.L_15 - .L_14)
.L_14:
        /*003c*/ 	.word	0x00000000
        /*0040*/ 	.short	0x0000
        /*0042*/ 	.short	0x0000
        /*0044*/ 	.byte	0x00, 0xf5, 0x21, 0x00


	//----- nvinfo : EIATTR_SPARSE_MMA_MASK
	.align		4
.L_15:
        /*0048*/ 	.byte	0x03, 0x50
        /*004a*/ 	.short	0x0000


	//----- nvinfo : EIATTR_MAXREG_COUNT
	.align		4
        /*004c*/ 	.byte	0x03, 0x1b
        /*004e*/ 	.short	0x00ff


	//----- nvinfo : EIATTR_NUM_BARRIERS
	.align		4
        /*0050*/ 	.byte	0x02, 0x4c
        /*0052*/ 	.byte	0x01
	.zero		1


	//----- nvinfo : EIATTR_MERCURY_ISA_VERSION
	.align		4
        /*0054*/ 	.byte	0x03, 0x5f
        /*0056*/ 	.short	0x0101


	//----- nvinfo : EIATTR_VRC_CTA_INIT_COUNT
	.align		4
        /*0058*/ 	.byte	0x02, 0x4a
	.zero		1
	.zero		1


	//----- nvinfo : EIATTR_EXIT_INSTR_OFFSETS
	.align		4
        /*005c*/ 	.byte	0x04, 0x1c
        /*005e*/ 	.short	(.L_17 - .L_16)


	//   ....[0]....
.L_16:
        /*0060*/ 	.word	0x00001890


	//----- nvinfo : EIATTR_CBANK_PARAM_SIZE
	.align		4
.L_17:
        /*0064*/ 	.byte	0x03, 0x19
        /*0066*/ 	.short	0x001c


	//----- nvinfo : EIATTR_PARAM_CBANK
	.align		4
        /*0068*/ 	.byte	0x04, 0x0a
        /*006a*/ 	.short	(.L_19 - .L_18)
	.align		4
.L_18:
        /*006c*/ 	.word	index@(.nv.constant0._Z9mm_kernelPfS_S_i)
        /*0070*/ 	.short	0x0380
        /*0072*/ 	.short	0x001c


	//----- nvinfo : EIATTR_SW_WAR
	.align		4
.L_19:
        /*0074*/ 	.byte	0x04, 0x36
        /*0076*/ 	.short	(.L_21 - .L_20)
.L_20:
        /*0078*/ 	.word	0x00000008
.L_21:


//--------------------- .nv.callgraph             --------------------------
	.section	.nv.callgraph,"",@"SHT_CUDA_CALLGRAPH"
	.align	4
	.sectionentsize	8
	.align		4
        /*0000*/ 	.word	0x00000000
	.align		4
        /*0004*/ 	.word	0xffffffff
	.align		4
        /*0008*/ 	.word	0x00000000
	.align		4
        /*000c*/ 	.word	0xfffffffe
	.align		4
        /*0010*/ 	.word	0x00000000
	.align		4
        /*0014*/ 	.word	0xfffffffd
	.align		4
        /*0018*/ 	.word	0x00000000
	.align		4
        /*001c*/ 	.word	0xfffffffc


//--------------------- .text._Z9mm_kernelPfS_S_i --------------------------
	.section	.text._Z9mm_kernelPfS_S_i,"ax",@progbits
	.align	128
        .global         _Z9mm_kernelPfS_S_i
        .type           _Z9mm_kernelPfS_S_i,@function
        .size           _Z9mm_kernelPfS_S_i,(.L_x_5 - _Z9mm_kernelPfS_S_i)
        .other          _Z9mm_kernelPfS_S_i,@"STO_CUDA_ENTRY STV_DEFAULT"
_Z9mm_kernelPfS_S_i:
.text._Z9mm_kernelPfS_S_i:
[----:B------:R-:W-:Y:S08]  /*0000*/  LDC R1, c[0x0][0x37c] ;  /* 0x0000df00ff017b82 */ /* 0x000ff00000000800 */
[----:B------:R-:W0:Y:S01]  /*0010*/  LDC R5, c[0x0][0x398] ;  /* 0x0000e600ff057b82 */ /* 0x000e220000000800 */
[----:B------:R-:W1:Y:S01]  /*0020*/  S2R R6, SR_CTAID.Y ;  /* 0x0000000000067919 */ /* 0x000e620000002600 */
[----:B------:R-:W2:Y:S01]  /*0030*/  LDCU.64 UR8, c[0x0][0x358] ;  /* 0x00006b00ff0877ac */ /* 0x000ea20008000a00 */
[----:B------:R-:W-:Y:S01]  /*0040*/  HFMA2 R31, -RZ, RZ, 0, 0 ;  /* 0x00000000ff1f7431 */ /* 0x000fe200000001ff */
[----:B------:R-:W1:Y:S01]  /*0050*/  S2R R3, SR_TID.Y ;  /* 0x0000000000037919 */ /* 0x000e620000002200 */
[----:B------:R-:W3:Y:S01]  /*0060*/  S2R R11, SR_CTAID.X ;  /* 0x00000000000b7919 */ /* 0x000ee20000002500 */
[----:B------:R-:W3:Y:S01]  /*0070*/  S2R R2, SR_TID.X ;  /* 0x0000000000027919 */ /* 0x000ee20000002100 */
[----:B0-----:R-:W-:-:S02]  /*0080*/  ISETP.GE.AND P0, PT, R5, 0x10, PT ;  /* 0x000000100500780c */ /* 0x001fc40003f06270 */
[----:B------:R-:W-:-:S04]  /*0090*/  SHF.R.S32.HI R0, RZ, 0x1f, R5 ;  /* 0x0000001fff007819 */ /* 0x000fc80000011405 */
[----:B------:R-:W-:Y:S02]  /*00a0*/  LEA.HI R0, R0, R5, RZ, 0x4 ;  /* 0x0000000500007211 */ /* 0x000fe400078f20ff */
[----:B-1----:R-:W-:Y:S02]  /*00b0*/  LEA R6, R6, R3, 0x4 ;  /* 0x0000000306067211 */ /* 0x002fe400078e20ff */
[----:B---3--:R-:W-:-:S03]  /*00c0*/  LEA R4, R11, R2, 0x4 ;  /* 0x000000020b047211 */ /* 0x008fc600078e20ff */
[----:B--2---:R-:W-:Y:S05]  /*00d0*/  @!P0 BRA `(.L_x_0) ;  /* 0x0000001400dc8947 */ /* 0x004fea0003800000 */
[----:B------:R-:W0:Y:S01]  /*00e0*/  S2UR UR6, SR_CgaCtaId ;  /* 0x00000000000679c3 */ /* 0x000e220000008800 */
[----:B------:R-:W-:Y:S01]  /*00f0*/  SHF.R.S32.HI R29, RZ, 0x4, R0 ;  /* 0x00000004ff1d7819 */ /* 0x000fe20000011400 */
[----:B------:R-:W-:Y:S01]  /*0100*/  UMOV UR4, 0x400 ;  /* 0x0000040000047882 */ /* 0x000fe20000000000 */
[----:B------:R-:W-:Y:S01]  /*0110*/  IMAD R21, R6, R5, R2 ;  /* 0x0000000506157224 */ /* 0x000fe200078e0202 */
[----:B------:R-:W-:Y:S02]  /*0120*/  MOV R31, RZ ;  /* 0x000000ff001f7202 */ /* 0x000fe40000000f00 */
[----:B------:R-:W-:-:S04]  /*0130*/  IADD3 R0, PT, PT, R29, -0x1, RZ ;  /* 0xffffffff1d007810 */ /* 0x000fc80007ffe0ff */
[----:B------:R-:W-:Y:S02]  /*0140*/  ISETP.GE.U32.AND P0, PT, R0, 0x3, PT ;  /* 0x000000030000780c */ /* 0x000fe40003f06070 */
[----:B------:R-:W-:Y:S01]  /*0150*/  MOV R0, RZ ;  /* 0x000000ff00007202 */ /* 0x000fe20000000f00 */
[----:B0-----:R-:W-:-:S06]  /*0160*/  ULEA UR5, UR6, UR4, 0x18 ;  /* 0x0000000406057291 */ /* 0x001fcc000f8ec0ff */
[----:B------:R-:W-:-:S04]  /*0170*/  LEA R7, R3, UR5, 0x6 ;  /* 0x0000000503077c11 */ /* 0x000fc8000f8e30ff */
[----:B------:R-:W-:Y:S05]  /*0180*/  @!P0 BRA `(.L_x_1) ;  /* 0x0000000c002c8947 */ /* 0x000fea0003800000 */
[C---:B------:R-:W-:Y:S01]  /*0190*/  IADD3 R0, PT, PT, R3.reuse, 0x30, RZ ;  /* 0x0000003003007810 */ /* 0x040fe20007ffe0ff */
[----:B------:R-:W-:Y:S01]  /*01a0*/  UIADD3 UR5, UPT, UPT, UR4, 0x400, URZ ;  /* 0x0000040004057890 */ /* 0x000fe2000fffe0ff */
[C---:B------:R-:W-:Y:S01]  /*01b0*/  IADD3 R8, PT, PT, R3.reuse, 0x20, RZ ;  /* 0x0000002003087810 */ /* 0x040fe20007ffe0ff */
[CCC-:B------:R-:W-:Y:S01]  /*01c0*/  IMAD R24, R3.reuse, R5.reuse, R2.reuse ;  /* 0x0000000503187224 */ /* 0x1c0fe200078e0202 */
[----:B------:R-:W-:Y:S01]  /*01d0*/  IADD3 R9, PT, PT, R3, 0x10, RZ ;  /* 0x0000001003097810 */ /* 0x000fe20007ffe0ff */
[-CC-:B------:R-:W-:Y:S01]  /*01e0*/  IMAD R0, R0, R5.reuse, R2.reuse ;  /* 0x0000000500007224 */ /* 0x180fe200078e0202 */
[----:B------:R-:W-:Y:S01]  /*01f0*/  ULEA UR5, UR6, UR5, 0x18 ;  /* 0x0000000506057291 */ /* 0x000fe2000f8ec0ff */
[-CC-:B------:R-:W-:Y:S02]  /*0200*/  IMAD R8, R8, R5.reuse, R2.reuse ;  /* 0x0000000508087224 */ /* 0x180fe400078e0202 */
[----:B------:R-:W-:Y:S02]  /*0210*/  HFMA2 R31, -RZ, RZ, 0, 0 ;  /* 0x00000000ff1f7431 */ /* 0x000fe400000001ff */
[----:B------:R-:W-:Y:S01]  /*0220*/  IMAD R9, R9, R5, R2 ;  /* 0x0000000509097224 */ /* 0x000fe200078e0202 */
[----:B------:R-:W-:-:S02]  /*0230*/  LEA R30, R11, R0, 0x4 ;  /* 0x000000000b1e7211 */ /* 0x000fc400078e20ff */
[----:B------:R-:W-:Y:S02]  /*0240*/  LOP3.LUT R0, R29, 0x7fffffc, RZ, 0xc0, !PT ;  /* 0x07fffffc1d007812 */ /* 0x000fe400078ec0ff */
[----:B------:R-:W-:Y:S02]  /*0250*/  LEA R22, R2, UR5, 0x2 ;  /* 0x0000000502167c11 */ /* 0x000fe4000f8e10ff */
[C---:B------:R-:W-:Y:S02]  /*0260*/  LEA R24, R11.reuse, R24, 0x4 ;  /* 0x000000180b187211 */ /* 0x040fe400078e20ff */
[C---:B------:R-:W-:Y:S02]  /*0270*/  LEA R28, R11.reuse, R8, 0x4 ;  /* 0x000000080b1c7211 */ /* 0x040fe400078e20ff */
[----:B------:R-:W-:Y:S02]  /*0280*/  LEA R26, R11, R9, 0x4 ;  /* 0x000000090b1a7211 */ /* 0x000fe400078e20ff */
[----:B------:R-:W-:-:S02]  /*0290*/  MOV R27, R21 ;  /* 0x00000015001b7202 */ /* 0x000fc40000000f00 */
[----:B------:R-:W-:Y:S02]  /*02a0*/  LEA R23, R2, R7, 0x2 ;  /* 0x0000000702177211 */ /* 0x000fe400078e10ff */
[----:B------:R-:W-:Y:S02]  /*02b0*/  IADD3 R25, PT, PT, -R0, RZ, RZ ;  /* 0x000000ff00197210 */ /* 0x000fe40007ffe1ff */
[----:B------:R-:W-:-:S07]  /*02c0*/  LEA R20, R3, R22, 0x6 ;  /* 0x0000001603147211 */ /* 0x000fce00078e30ff */
.L_x_2:
[----:B------:R-:W0:Y:S08]  /*02d0*/  LDC.64 R16, c[0x0][0x380] ;  /* 0x0000e000ff107b82 */ /* 0x000e300000000a00 */
[----:B------:R-:W1:Y:S01]  /*02e0*/  LDC.64 R18, c[0x0][0x388] ;  /* 0x0000e200ff127b82 */ /* 0x000e620000000a00 */
[----:B0-----:R-:W-:-:S05]  /*02f0*/  IMAD.WIDE R16, R27, 0x4, R16 ;  /* 0x000000041b107825 */ /* 0x001fca00078e0210 */
[----:B------:R-:W2:Y:S01]  /*0300*/  LDG.E R10, desc[UR8][R16.64] ;  /* 0x00000008100a7981 */ /* 0x000ea2000c1e1900 */
[----:B-1----:R-:W-:-:S05]  /*0310*/  IMAD.WIDE.U32 R8, R24, 0x4, R18 ;  /* 0x0000000418087825 */ /* 0x002fca00078e0012 */
[----:B------:R-:W3:Y:S04]  /*0320*/  LDG.E R35, desc[UR8][R8.64] ;  /* 0x0000000808237981 */ /* 0x000ee8000c1e1900 */
[----:B--2---:R-:W-:Y:S04]  /*0330*/  STS [R23], R10 ;  /* 0x0000000a17007388 */ /* 0x004fe80000000800 */
[----:B---3--:R-:W-:Y:S01]  /*0340*/  STS [R20], R35 ;  /* 0x0000002314007388 */ /* 0x008fe20000000800 */
[----:B------:R-:W-:Y:S06]  /*0350*/  BAR.SYNC.DEFER_BLOCKING 0x0 ;  /* 0x0000000000007b1d */ /* 0x000fec0000010000 */
[----:B------:R-:W-:Y:S04]  /*0360*/  LDS R11, [R22] ;  /* 0x00000000160b7984 */ /* 0x000fe80000000800 */
[----:B------:R-:W0:Y:S04]  /*0370*/  LDS.128 R12, [R7] ;  /* 0x00000000070c7984 */ /* 0x000e280000000c00 */
[----:B------:R-:W1:Y:S04]  /*0380*/  LDS R37, [R22+0x40] ;  /* 0x0000400016257984 */ /* 0x000e680000000800 */
[----:B------:R-:W2:Y:S01]  /*0390*/  LDS R33, [R22+0x80] ;  /* 0x0000800016217984 */ /* 0x000ea20000000800 */
[----:B0-----:R-:W-:-:S03]  /*03a0*/  FFMA R32, R12, R11, R31 ;  /* 0x0000000b0c207223 */ /* 0x001fc6000000001f */
[----:B------:R-:W0:Y:S01]  /*03b0*/  LDS R12, [R22+0xc0] ;  /* 0x0000c000160c7984 */ /* 0x000e220000000800 */
[----:B-1----:R-:W-:-:S03]  /*03c0*/  FFMA R34, R37, R13, R32 ;  /* 0x0000000d25227223 */ /* 0x002fc60000000020 */
[----:B------:R-:W-:Y:S04]  /*03d0*/  LDS R13, [R22+0x100] ;  /* 0x00010000160d7984 */ /* 0x000fe80000000800 */
[----:B------:R-:W1:Y:S04]  /*03e0*/  LDS.128 R8, [R7+0x10] ;  /* 0x0000100007087984 */ /* 0x000e680000000c00 */
[----:B------:R-:W3:Y:S04]  /*03f0*/  LDS R32, [R22+0x140] ;  /* 0x0001400016207984 */ /* 0x000ee80000000800 */
[----:B------:R-:W4:Y:S01]  /*0400*/  LDS R31, [R22+0x180] ;  /* 0x00018000161f7984 */ /* 0x000f220000000800 */
[----:B--2---:R-:W-:-:S03]  /*0410*/  FFMA R33, R33, R14, R34 ;  /* 0x0000000e21217223 */ /* 0x004fc60000000022 */
[----:B------:R-:W-:Y:S04]  /*0420*/  LDS R37, [R22+0x340] ;  /* 0x0003400016257984 */ /* 0x000fe80000000800 */
[----:B------:R-:W-:Y:S01]  /*0430*/  LDS R34, [R22+0x3c0] ;  /* 0x0003c00016227984 */ /* 0x000fe20000000800 */
[----:B0-----:R-:W-:-:S03]  /*0440*/  FFMA R15, R12, R15, R33 ;  /* 0x0000000f0c0f7223 */ /* 0x001fc60000000021 */
[----:B------:R-:W-:Y:S01]  /*0450*/  LDS R33, [R22+0x240] ;  /* 0x0002400016217984 */ /* 0x000fe20000000800 */
[----:B-1----:R-:W-:-:S03]  /*0460*/  FFMA R13, R8, R13, R15 ;  /* 0x0000000d080d7223 */ /* 0x002fc6000000000f */
[----:B------:R-:W0:Y:S01]  /*0470*/  LDS R8, [R22+0x1c0] ;  /* 0x0001c00016087984 */ /* 0x000e220000000800 */
[----:B---3--:R-:W-:-:S03]  /*0480*/  FFMA R32, R32, R9, R13 ;  /* 0x0000000920207223 */ /* 0x008fc6000000000d */
[----:B------:R-:W-:Y:S04]  /*0490*/  LDS R9, [R22+0x200] ;  /* 0x0002000016097984 */ /* 0x000fe80000000800 */
[----:B------:R-:W1:Y:S01]  /*04a0*/  LDS.128 R12, [R7+0x20] ;  /* 0x00002000070c7984 */ /* 0x000e620000000c00 */
[----:B----4-:R-:W-:-:S03]  /*04b0*/  FFMA R31, R31, R10, R32 ;  /* 0x0000000a1f1f7223 */ /* 0x010fc60000000020 */
[----:B------:R-:W2:Y:S04]  /*04c0*/  LDS R32, [R22+0x280] ;  /* 0x0002800016207984 */ /* 0x000ea80000000800 */
[----:B------:R-:W3:Y:S01]  /*04d0*/  LDS R10, [R22+0x2c0] ;  /* 0x0002c000160a7984 */ /* 0x000ee20000000800 */
[----:B0-----:R-:W-:-:S03]  /*04e0*/  FFMA R11, R8, R11, R31 ;  /* 0x0000000b080b7223 */ /* 0x001fc6000000001f */
[----:B------:R-:W-:Y:S01]  /*04f0*/  LDS R31, [R22+0x380] ;  /* 0x00038000161f7984 */ /* 0x000fe20000000800 */
[----:B-1----:R-:W-:-:S03]  /*0500*/  FFMA R12, R12, R9, R11 ;  /* 0x000000090c0c7223 */ /* 0x002fc6000000000b */
[----:B------:R-:W-:Y:S01]  /*0510*/  LDS R9, [R22+0x300] ;  /* 0x0003000016097984 */ /* 0x000fe20000000800 */
[----:B------:R-:W-:-:S04]  /*0520*/  FFMA R13, R33, R13, R12 ;  /* 0x0000000d210d7223 */ /* 0x000fc8000000000c */
[----:B--2---:R-:W-:-:S04]  /*0530*/  FFMA R13, R32, R14, R13 ;  /* 0x0000000e200d7223 */ /* 0x004fc8000000000d */
[----:B---3--:R-:W-:Y:S02]  /*0540*/  FFMA R11, R10, R15, R13 ;  /* 0x0000000f0a0b7223 */ /* 0x008fe4000000000d */
[----:B------:R-:W0:Y:S01]  /*0550*/  LDS.128 R12, [R7+0x30] ;  /* 0x00003000070c7984 */ /* 0x000e220000000c00 */
[----:B------:R-:W-:Y:S01]  /*0560*/  IMAD.WIDE.U32 R32, R26, 0x4, R18 ;  /* 0x000000041a207825 */ /* 0x000fe200078e0012 */
[----:B------:R-:W-:Y:S06]  /*0570*/  BAR.SYNC.DEFER_BLOCKING 0x0 ;  /* 0x0000000000007b1d */ /* 0x000fec0000010000 */
[----:B------:R-:W2:Y:S04]  /*0580*/  LDG.E R33, desc[UR8][R32.64] ;  /* 0x0000000820217981 */ /* 0x000ea8000c1e1900 */
[----:B------:R-:W3:Y:S01]  /*0590*/  LDG.E R32, desc[UR8][R16.64+0x40] ;  /* 0x0000400810207981 */ /* 0x000ee2000c1e1900 */
[----:B0-----:R-:W-:-:S04]  /*05a0*/  FFMA R12, R12, R9, R11 ;  /* 0x000000090c0c7223 */ /* 0x001fc8000000000b */
[----:B------:R-:W-:-:S04]  /*05b0*/  FFMA R36, R37, R13, R12 ;  /* 0x0000000d25247223 */ /* 0x000fc8000000000c */
[----:B------:R-:W-:-:S04]  /*05c0*/  FFMA R31, R31, R14, R36 ;  /* 0x0000000e1f1f7223 */ /* 0x000fc80000000024 */
[----:B------:R-:W-:Y:S01]  /*05d0*/  FFMA R15, R34, R15, R31 ;  /* 0x0000000f220f7223 */ /* 0x000fe2000000001f */
[----:B---3--:R-:W-:Y:S04]  /*05e0*/  STS [R23], R32 ;  /* 0x0000002017007388 */ /* 0x008fe80000000800 */
[----:B--2---:R-:W-:Y:S01]  /*05f0*/  STS [R20], R33 ;  /* 0x0000002114007388 */ /* 0x004fe20000000800 */
[----:B------:R-:W-:Y:S06]  /*0600*/  BAR.SYNC.DEFER_BLOCKING 0x0 ;  /* 0x0000000000007b1d */ /* 0x000fec0000010000 */
[----:B------:R-:W-:Y:S04]  /*0610*/  LDS R35, [R22] ;  /* 0x0000000016237984 */ /* 0x000fe80000000800 */
[----:B------:R-:W0:Y:S04]  /*0620*/  LDS.128 R8, [R7] ;  /* 0x0000000007087984 */ /* 0x000e280000000c00 */
[----:B------:R-:W1:Y:S04]  /*0630*/  LDS R12, [R22+0x40] ;  /* 0x00004000160c7984 */ /* 0x000e680000000800 */
[----:B------:R-:W2:Y:S04]  /*0640*/  LDS R31, [R22+0x80] ;  /* 0x00008000161f7984 */ /* 0x000ea80000000800 */
[----:B------:R-:W-:Y:S04]  /*0650*/  LDS R32, [R22+0x140] ;  /* 0x0001400016207984 */ /* 0x000fe80000000800 */
[----:B------:R-:W-:Y:S04]  /*0660*/  LDS R33, [R22+0x180] ;  /* 0x0001800016217984 */ /* 0x000fe80000000800 */
[----:B------:R-:W-:Y:S01]  /*0670*/  LDS R37, [R22+0x340] ;  /* 0x0003400016257984 */ /* 0x000fe20000000800 */
[----:B0-----:R-:W-:-:S03]  /*0680*/  FFMA R15, R8, R35, R15 ;  /* 0x00000023080f7223 */ /* 0x001fc6000000000f */
[----:B------:R-:W0:Y:S01]  /*0690*/  LDS R8, [R22+0xc0] ;  /* 0x0000c00016087984 */ /* 0x000e220000000800 */
[----:B-1----:R-:W-:-:S03]  /*06a0*/  FFMA R34, R12, R9, R15 ;  /* 0x000000090c227223 */ /* 0x002fc6000000000f */
[----:B------:R-:W-:Y:S04]  /*06b0*/  LDS R9, [R22+0x100] ;  /* 0x0001000016097984 */ /* 0x000fe80000000800 */
[----:B------:R-:W1:Y:S01]  /*06c0*/  LDS.128 R12, [R7+0x10] ;  /* 0x00001000070c7984 */ /* 0x000e620000000c00 */
[----:B--2---:R-:W-:-:S03]  /*06d0*/  FFMA R31, R31, R10, R34 ;  /* 0x0000000a1f1f7223 */ /* 0x004fc60000000022 */
[----:B------:R-:W-:Y:S01]  /*06e0*/  LDS R34, [R22+0x3c0] ;  /* 0x0003c00016227984 */ /* 0x000fe20000000800 */
[----:B0-----:R-:W-:-:S03]  /*06f0*/  FFMA R11, R8, R11, R31 ;  /* 0x0000000b080b7223 */ /* 0x001fc6000000001f */
[----:B------:R-:W-:Y:S01]  /*0700*/  LDS R31, [R22+0x240] ;  /* 0x00024000161f7984 */ /* 0x000fe20000000800 */
[----:B-1----:R-:W-:-:S03]  /*0710*/  FFMA R9, R12, R9, R11 ;  /* 0x000000090c097223 */ /* 0x002fc6000000000b */
[----:B------:R-:W0:Y:S01]  /*0720*/  LDS R12, [R22+0x1c0] ;  /* 0x0001c000160c7984 */ /* 0x000e220000000800 */
[----:B------:R-:W-:-:S03]  /*0730*/  FFMA R32, R32, R13, R9 ;  /* 0x0000000d20207223 */ /* 0x000fc60000000009 */
[----:B------:R-:W-:Y:S04]  /*0740*/  LDS R13, [R22+0x200] ;  /* 0x00020000160d7984 */ /* 0x000fe80000000800 */
[----:B------:R-:W1:Y:S01]  /*0750*/  LDS.128 R8, [R7+0x20] ;  /* 0x0000200007087984 */ /* 0x000e620000000c00 */
[----:B------:R-:W-:-:S03]  /*0760*/  FFMA R33, R33, R14, R32 ;  /* 0x0000000e21217223 */ /* 0x000fc60000000020 */
[----:B------:R-:W2:Y:S04]  /*0770*/  LDS R32, [R22+0x280] ;  /* 0x0002800016207984 */ /* 0x000ea80000000800 */
[----:B------:R-:W3:Y:S01]  /*0780*/  LDS R14, [R22+0x2c0] ;  /* 0x0002c000160e7984 */ /* 0x000ee20000000800 */
[----:B0-----:R-:W-:-:S04]  /*0790*/  FFMA R15, R12, R15, R33 ;  /* 0x0000000f0c0f7223 */ /* 0x001fc80000000021 */
[----:B-1----:R-:W-:-:S04]  /*07a0*/  FFMA R8, R8, R13, R15 ;  /* 0x0000000d08087223 */ /* 0x002fc8000000000f */
[----:B------:R-:W-:Y:S02]  /*07b0*/  FFMA R9, R31, R9, R8 ;  /* 0x000000091f097223 */ /* 0x000fe40000000008 */
[----:B------:R-:W-:Y:S02]  /*07c0*/  LDS R31, [R22+0x380] ;  /* 0x00038000161f7984 */ /* 0x000fe40000000800 */
[----:B--2---:R-:W-:Y:S02]  /*07d0*/  FFMA R13, R32, R10, R9 ;  /* 0x0000000a200d7223 */ /* 0x004fe40000000009 */
[----:B------:R-:W-:Y:S02]  /*07e0*/  LDS R9, [R22+0x300] ;  /* 0x0003000016097984 */ /* 0x000fe40000000800 */
        /* <DEDUP_REMOVED lines=10> */
[----:B------:R-:W-:Y:S01]  /*0890*/  IMAD.WIDE.U32 R18, R30, 0x4, R18 ;  /* 0x000000041e127825 */ /* 0x000fe200078e0012 */
        /* <DEDUP_REMOVED lines=8> */
[----:B------:R-:W-:Y:S01]  /*0920*/  LDS R34, [R22+0x340] ;  /* 0x0003400016227984 */ /* 0x000fe20000000800 */
[----:B0-----:R-:W-:-:S03]  /*0930*/  FFMA R15, R8, R35, R15 ;  /* 0x00000023080f7223 */ /* 0x001fc6000000000f */
[----:B------:R-:W0:Y:S01]  /*0940*/  LDS R35, [R22+0xc0] ;  /* 0x0000c00016237984 */ /* 0x000e220000000800 */
[----:B-1----:R-:W-:-:S03]  /*0950*/  FFMA R32, R12, R9, R15 ;  /* 0x000000090c207223 */ /* 0x002fc6000000000f */
[----:B------:R-:W-:Y:S04]  /*0960*/  LDS R9, [R22+0x100] ;  /* 0x0001000016097984 */ /* 0x000fe80000000800 */
[----:B------:R-:W1:Y:S04]  /*0970*/  LDS.128 R12, [R7+0x10] ;  /* 0x00001000070c7984 */ /* 0x000e680000000c00 */
[----:B------:R-:W3:Y:S01]  /*0980*/  LDS R8, [R22+0x140] ;  /* 0x0001400016087984 */ /* 0x000ee20000000800 */
[----:B--2---:R-:W-:-:S03]  /*0990*/  FFMA R10, R31, R10, R32 ;  /* 0x0000000a1f0a7223 */ /* 0x004fc60000000020 */
[----:B------:R-:W2:Y:S01]  /*09a0*/  LDS R31, [R22+0x180] ;  /* 0x00018000161f7984 */ /* 0x000ea20000000800 */
[----:B0-----:R-:W-:-:S03]  /*09b0*/  FFMA R11, R35, R11, R10 ;  /* 0x0000000b230b7223 */ /* 0x001fc6000000000a */
[----:B------:R-:W-:Y:S01]  /*09c0*/  LDS R35, [R22+0x240] ;  /* 0x0002400016237984 */ /* 0x000fe20000000800 */
[----:B-1----:R-:W-:-:S03]  /*09d0*/  FFMA R9, R12, R9, R11 ;  /* 0x000000090c097223 */ /* 0x002fc6000000000b */
[----:B------:R-:W0:Y:S01]  /*09e0*/  LDS R12, [R22+0x1c0] ;  /* 0x0001c000160c7984 */ /* 0x000e220000000800 */
[----:B---3--:R-:W-:-:S03]  /*09f0*/  FFMA R32, R8, R13, R9 ;  /* 0x0000000d08207223 */ /* 0x008fc60000000009 */
[----:B------:R-:W1:Y:S04]  /*0a00*/  LDS.128 R8, [R7+0x20] ;  /* 0x0000200007087984 */ /* 0x000e680000000c00 */
[----:B------:R-:W3:Y:S01]  /*0a10*/  LDS R13, [R22+0x280] ;  /* 0x00028000160d7984 */ /* 0x000ee20000000800 */
[----:B--2---:R-:W-:-:S03]  /*0a20*/  FFMA R31, R31, R14, R32 ;  /* 0x0000000e1f1f7223 */ /* 0x004fc60000000020 */
[----:B------:R-:W-:Y:S01]  /*0a30*/  LDS R32, [R22+0x3c0] ;  /* 0x0003c00016207984 */ /* 0x000fe20000000800 */
[----:B0-----:R-:W-:-:S04]  /*0a40*/  FFMA R15, R12, R15, R31 ;  /* 0x0000000f0c0f7223 */ /* 0x001fc8000000001f */
[----:B-1----:R-:W-:Y:S02]  /*0a50*/  FFMA R8, R8, R33, R15 ;  /* 0x0000002108087223 */ /* 0x002fe4000000000f */
[----:B------:R-:W-:Y:S02]  /*0a60*/  LDS R33, [R22+0x380] ;  /* 0x0003800016217984 */ /* 0x000fe40000000800 */
[----:B------:R-:W-:Y:S02]  /*0a70*/  FFMA R12, R35, R9, R8 ;  /* 0x00000009230c7223 */ /* 0x000fe40000000008 */
[----:B------:R-:W0:Y:S02]  /*0a80*/  LDS R8, [R22+0x2c0] ;  /* 0x0002c00016087984 */ /* 0x000e240000000800 */
[----:B---3--:R-:W-:Y:S02]  /*0a90*/  FFMA R9, R13, R10, R12 ;  /* 0x0000000a0d097223 */ /* 0x008fe4000000000c */
[----:B------:R-:W-:Y:S04]  /*0aa0*/  LDS R35, [R22+0x300] ;  /* 0x0003000016237984 */ /* 0x000fe80000000800 */
[----:B------:R-:W1:Y:S01]  /*0ab0*/  LDS.128 R12, [R7+0x30] ;  /* 0x00003000070c7984 */ /* 0x000e620000000c00 */
[----:B------:R-:W-:Y:S06]  /*0ac0*/  BAR.SYNC.DEFER_BLOCKING 0x0 ;  /* 0x0000000000007b1d */ /* 0x000fec0000010000 */
[----:B------:R0:W2:Y:S04]  /*0ad0*/  LDG.E R16, desc[UR8][R16.64+0xc0] ;  /* 0x0000c00810107981 */ /* 0x0000a8000c1e1900 */
[----:B------:R-:W3:Y:S01]  /*0ae0*/  LDG.E R19, desc[UR8][R18.64] ;  /* 0x0000000812137981 */ /* 0x000ee2000c1e1900 */
[----:B0-----:R-:W-:-:S04]  /*0af0*/  FFMA R17, R8, R11, R9 ;  /* 0x0000000b08117223 */ /* 0x001fc80000000009 */
[----:B-1----:R-:W-:-:S04]  /*0b00*/  FFMA R35, R12, R35, R17 ;  /* 0x000000230c237223 */ /* 0x002fc80000000011 */
[----:B------:R-:W-:-:S04]  /*0b10*/  FFMA R34, R34, R13, R35 ;  /* 0x0000000d22227223 */ /* 0x000fc80000000023 */
[----:B------:R-:W-:-:S04]  /*0b20*/  FFMA R33, R33, R14, R34 ;  /* 0x0000000e21217223 */ /* 0x000fc80000000022 */
[----:B------:R-:W-:Y:S01]  /*0b30*/  FFMA R17, R32, R15, R33 ;  /* 0x0000000f20117223 */ /* 0x000fe20000000021 */
[----:B------:R-:W-:-:S04]  /*0b40*/  IADD3 R25, PT, PT, R25, 0x4, RZ ;  /* 0x0000000419197810 */ /* 0x000fc80007ffe0ff */
[----:B------:R-:W-:Y:S02]  /*0b50*/  ISETP.NE.AND P0, PT, R25, RZ, PT ;  /* 0x000000ff1900720c */ /* 0x000fe40003f05270 */
[----:B------:R-:W-:Y:S02]  /*0b60*/  IADD3 R27, PT, PT, R27, 0x40, RZ ;  /* 0x000000401b1b7810 */ /* 0x000fe40007ffe0ff */
[C---:B------:R-:W-:Y:S02]  /*0b70*/  LEA R30, R5.reuse, R30, 0x6 ;  /* 0x0000001e051e7211 */ /* 0x040fe400078e30ff */
[C---:B------:R-:W-:Y:S02]  /*0b80*/  LEA R28, R5.reuse, R28, 0x6 ;  /* 0x0000001c051c7211 */ /* 0x040fe400078e30ff */
[C---:B------:R-:W-:Y:S02]  /*0b90*/  LEA R26, R5.reuse, R26, 0x6 ;  /* 0x0000001a051a7211 */ /* 0x040fe400078e30ff */
[----:B------:R-:W-:Y:S01]  /*0ba0*/  LEA R24, R5, R24, 0x6 ;  /* 0x0000001805187211 */ /* 0x000fe200078e30ff */
[----:B--2---:R-:W-:Y:S04]  /*0bb0*/  STS [R23], R16 ;  /* 0x0000001017007388 */ /* 0x004fe80000000800 */
[----:B---3--:R-:W-:Y:S01]  /*0bc0*/  STS [R20], R19 ;  /* 0x0000001314007388 */ /* 0x008fe20000000800 */
[----:B------:R-:W-:Y:S06]  /*0bd0*/  BAR.SYNC.DEFER_BLOCKING 0x0 ;  /* 0x0000000000007b1d */ /* 0x000fec0000010000 */
[----:B------:R-:W-:Y:S04]  /*0be0*/  LDS R31, [R22] ;  /* 0x00000000161f7984 */ /* 0x000fe80000000800 */
[----:B------:R-:W0:Y:S04]  /*0bf0*/  LDS.128 R8, [R7] ;  /* 0x0000000007087984 */ /* 0x000e280000000c00 */
[----:B------:R-:W1:Y:S04]  /*0c00*/  LDS R36, [R22+0x40] ;  /* 0x0000400016247984 */ /* 0x000e680000000800 */
[----:B------:R-:W2:Y:S04]  /*0c10*/  LDS R37, [R22+0x80] ;  /* 0x0000800016257984 */ /* 0x000ea80000000800 */
[----:B------:R-:W3:Y:S04]  /*0c20*/  LDS R34, [R22+0xc0] ;  /* 0x0000c00016227984 */ /* 0x000ee80000000800 */
[----:B------:R-:W-:Y:S04]  /*0c30*/  LDS R33, [R22+0x100] ;  /* 0x0001000016217984 */ /* 0x000fe80000000800 */
[----:B------:R-:W4:Y:S04]  /*0c40*/  LDS.128 R12, [R7+0x10] ;  /* 0x00001000070c7984 */ /* 0x000f280000000c00 */
[----:B------:R-:W5:Y:S04]  /*0c50*/  LDS R32, [R22+0x140] ;  /* 0x0001400016207984 */ /* 0x000f680000000800 */
[----:B------:R-:W5:Y:S01]  /*0c60*/  LDS R35, [R22+0x180] ;  /* 0x0001800016237984 */ /* 0x000f620000000800 */
[----:B0-----:R-:W-:-:S03]  /*0c70*/  FFMA R17, R8, R31, R17 ;  /* 0x0000001f08117223 */ /* 0x001fc60000000011 */
[----:B------:R-:W0:Y:S01]  /*0c80*/  LDS R8, [R22+0x1c0] ;  /* 0x0001c00016087984 */ /* 0x000e220000000800 */
[----:B-1----:R-:W-:-:S03]  /*0c90*/  FFMA R36, R36, R9, R17 ;  /* 0x0000000924247223 */ /* 0x002fc60000000011 */
[----:B------:R-:W-:Y:S04]  /*0ca0*/  LDS R31, [R22+0x200] ;  /* 0x00020000161f7984 */ /* 0x000fe80000000800 */
[----:B------:R-:W1:Y:S01]  /*0cb0*/  LDS.128 R16, [R7+0x20] ;  /* 0x0000200007107984 */ /* 0x000e620000000c00 */
[----:B--2---:R-:W-:-:S04]  /*0cc0*/  FFMA R37, R37, R10, R36 ;  /* 0x0000000a25257223 */ /* 0x004fc80000000024 */
[----:B---3--:R-:W-:-:S04]  /*0cd0*/  FFMA R11, R34, R11, R37 ;  /* 0x0000000b220b7223 */ /* 0x008fc80000000025 */
[----:B----4-:R-:W-:Y:S02]  /*0ce0*/  FFMA R11, R12, R33, R11 ;  /* 0x000000210c0b7223 */ /* 0x010fe4000000000b */
[----:B------:R-:W2:Y:S02]  /*0cf0*/  LDS R12, [R22+0x240] ;  /* 0x00024000160c7984 */ /* 0x000ea40000000800 */
[----:B-----5:R-:W-:Y:S02]  /*0d00*/  FFMA R32, R32, R13, R11 ;  /* 0x0000000d20207223 */ /* 0x020fe4000000000b */
[----:B------:R-:W3:Y:S02]  /*0d10*/  LDS R13, [R22+0x280] ;  /* 0x00028000160d7984 */ /* 0x000ee40000000800 */
[----:B------:R-:W-:Y:S02]  /*0d20*/  FFMA R35, R35, R14, R32 ;  /* 0x0000000e23237223 */ /* 0x000fe40000000020 */
[----:B------:R-:W4:Y:S04]  /*0d30*/  LDS R14, [R22+0x2c0] ;  /* 0x0002c000160e7984 */ /* 0x000f280000000800 */
[----:B------:R-:W-:Y:S01]  /*0d40*/  LDS R32, [R22+0x340] ;  /* 0x0003400016207984 */ /* 0x000fe20000000800 */
[----:B0-----:R-:W-:-:S03]  /*0d50*/  FFMA R35, R8, R15, R35 ;  /* 0x0000000f08237223 */ /* 0x001fc60000000023 */
[----:B------:R-:W-:Y:S04]  /*0d60*/  LDS R15, [R22+0x300] ;  /* 0x00030000160f7984 */ /* 0x000fe80000000800 */
[----:B------:R-:W0:Y:S01]  /*0d70*/  LDS.128 R8, [R7+0x30] ;  /* 0x0000300007087984 */ /* 0x000e220000000c00 */
[----:B-1----:R-:W-:-:S03]  /*0d80*/  FFMA R35, R16, R31, R35 ;  /* 0x0000001f10237223 */ /* 0x002fc60000000023 */
[----:B------:R-:W1:Y:S04]  /*0d90*/  LDS R31, [R22+0x380] ;  /* 0x00038000161f7984 */ /* 0x000e680000000800 */
[----:B------:R-:W5:Y:S01]  /*0da0*/  LDS R16, [R22+0x3c0] ;  /* 0x0003c00016107984 */ /* 0x000f620000000800 */
[----:B--2---:R-:W-:-:S04]  /*0db0*/  FFMA R12, R12, R17, R35 ;  /* 0x000000110c0c7223 */ /* 0x004fc80000000023 */
[----:B---3--:R-:W-:-:S04]  /*0dc0*/  FFMA R13, R13, R18, R12 ;  /* 0x000000120d0d7223 */ /* 0x008fc8000000000c */
[----:B----4-:R-:W-:-:S04]  /*0dd0*/  FFMA R13, R14, R19, R13 ;  /* 0x000000130e0d7223 */ /* 0x010fc8000000000d */
[----:B0-----:R-:W-:-:S04]  /*0de0*/  FFMA R13, R8, R15, R13 ;  /* 0x0000000f080d7223 */ /* 0x001fc8000000000d */
[----:B------:R-:W-:-:S04]  /*0df0*/  FFMA R32, R32, R9, R13 ;  /* 0x0000000920207223 */ /* 0x000fc8000000000d */
[----:B-1----:R-:W-:-:S04]  /*0e00*/  FFMA R31, R31, R10, R32 ;  /* 0x0000000a1f1f7223 */ /* 0x002fc80000000020 */
[----:B-----5:R-:W-:Y:S01]  /*0e10*/  FFMA R31, R16, R11, R31 ;  /* 0x0000000b101f7223 */ /* 0x020fe2000000001f */
[----:B------:R-:W-:Y:S06]  /*0e20*/  BAR.SYNC.DEFER_BLOCKING 0x0 ;  /* 0x0000000000007b1d */ /* 0x000fec0000010000 */
[----:B------:R-:W-:Y:S05]  /*0e30*/  @P0 BRA `(.L_x_2) ;  /* 0xfffffff400240947 */ /* 0x000fea000383ffff */
.L_x_1:
[----:B------:R-:W-:-:S13]  /*0e40*/  LOP3.LUT P0, R8, R29, 0x3, RZ, 0xc0, !PT ;  /* 0x000000031d087812 */ /* 0x000fda000780c0ff */
[----:B------:R-:W-:Y:S05]  /*0e50*/  @!P0 BRA `(.L_x_0) ;  /* 0x00000008007c8947 */ /* 0x000fea0003800000 */
[----:B------:R-:W-:Y:S02]  /*0e60*/  ISETP.NE.AND P0, PT, R8, 0x1, PT ;  /* 0x000000010800780c */ /* 0x000fe40003f05270 */
[----:B------:R-:W-:-:S04]  /*0e70*/  LOP3.LUT R29, R29, 0x1, RZ, 0xc0, !PT ;  /* 0x000000011d1d7812 */ /* 0x000fc800078ec0ff */
[----:B------:R-:W-:-:S07]  /*0e80*/  ISETP.NE.U32.AND P1, PT, R29, 0x1, PT ;  /* 0x000000011d00780c */ /* 0x000fce0003f25070 */
[----:B------:R-:W-:Y:S06]  /*0e90*/  @!P0 BRA `(.L_x_3) ;  /* 0x0000000400908947 */ /* 0x000fec0003800000 */
[----:B------:R-:W0:Y:S01]  /*0ea0*/  LDC.64 R22, c[0x0][0x380] ;  /* 0x0000e000ff167b82 */ /* 0x000e220000000a00 */
[C---:B------:R-:W-:Y:S02]  /*0eb0*/  LEA R18, R0.reuse, R3, 0x4 ;  /* 0x0000000300127211 */ /* 0x040fe400078e20ff */
[----:B------:R-:W-:-:S03]  /*0ec0*/  LEA R9, R0, R21, 0x4 ;  /* 0x0000001500097211 */ /* 0x000fc600078e20ff */
[----:B------:R-:W-:Y:S02]  /*0ed0*/  IMAD R13, R18, R5, R4 ;  /* 0x00000005120d7224 */ /* 0x000fe400078e0204 */
[----:B------:R-:W1:Y:S01]  /*0ee0*/  LDC.64 R16, c[0x0][0x388] ;  /* 0x0000e200ff107b82 */ /* 0x000e620000000a00 */
[----:B0-----:R-:W-:-:S05]  /*0ef0*/  IMAD.WIDE R22, R9, 0x4, R22 ;  /* 0x0000000409167825 */ /* 0x001fca00078e0216 */
[----:B------:R-:W2:Y:S01]  /*0f00*/  LDG.E R19, desc[UR8][R22.64] ;  /* 0x0000000816137981 */ /* 0x000ea2000c1e1900 */
[----:B-1----:R-:W-:-:S05]  /*0f10*/  IMAD.WIDE.U32 R12, R13, 0x4, R16 ;  /* 0x000000040d0c7825 */ /* 0x002fca00078e0010 */
[----:B------:R-:W3:Y:S01]  /*0f20*/  LDG.E R25, desc[UR8][R12.64] ;  /* 0x000000080c197981 */ /* 0x000ee2000c1e1900 */
[----:B------:R-:W-:-:S04]  /*0f30*/  UIADD3 UR5, UPT, UPT, UR4, 0x400, URZ ;  /* 0x0000040004057890 */ /* 0x000fc8000fffe0ff */
[----:B------:R-:W-:Y:S01]  /*0f40*/  ULEA UR5, UR6, UR5, 0x18 ;  /* 0x0000000506057291 */ /* 0x000fe2000f8ec0ff */
[----:B------:R-:W-:-:S05]  /*0f50*/  LEA R30, R2, R7, 0x2 ;  /* 0x00000007021e7211 */ /* 0x000fca00078e10ff */
[----:B------:R-:W-:-:S04]  /*0f60*/  LEA R20, R2, UR5, 0x2 ;  /* 0x0000000502147c11 */ /* 0x000fc8000f8e10ff */
[----:B------:R-:W-:Y:S02]  /*0f70*/  LEA R32, R3, R20, 0x6 ;  /* 0x0000001403207211 */ /* 0x000fe400078e30ff */
[----:B------:R-:W-:Y:S01]  /*0f80*/  IADD3 R18, PT, PT, R18, 0x10, RZ ;  /* 0x0000001012127810 */ /* 0x000fe20007ffe0ff */
        /* <DEDUP_REMOVED lines=11> */
[----:B------:R-:W5:Y:S04]  /*1040*/  LDS R19, [R20+0x180] ;  /* 0x0001800014137984 */ /* 0x000f680000000800 */
[----:B------:R-:W5:Y:S04]  /*1050*/  LDS R24, [R20+0x1c0] ;  /* 0x0001c00014187984 */ /* 0x000f680000000800 */
[----:B------:R-:W-:Y:S01]  /*1060*/  LDS R36, [R20+0x240] ;  /* 0x0002400014247984 */ /* 0x000fe20000000800 */
[----:B0-----:R-:W-:-:S03]  /*1070*/  FFMA R8, R8, R27, R31 ;  /* 0x0000001b08087223 */ /* 0x001fc6000000001f */
[----:B------:R-:W-:Y:S01]  /*1080*/  LDS R27, [R20+0x200] ;  /* 0x00020000141b7984 */ /* 0x000fe20000000800 */
[----:B-1----:R-:W-:-:S03]  /*1090*/  FFMA R9, R29, R9, R8 ;  /* 0x000000091d097223 */ /* 0x002fc60000000008 */
[----:B------:R-:W-:Y:S01]  /*10a0*/  LDS R29, [R20+0x300] ;  /* 0x00030000141d7984 */ /* 0x000fe20000000800 */
[----:B--2---:R-:W-:-:S03]  /*10b0*/  FFMA R10, R28, R10, R9 ;  /* 0x0000000a1c0a7223 */ /* 0x004fc60000000009 */
[----:B------:R-:W-:Y:S01]  /*10c0*/  LDS R31, [R20+0x380] ;  /* 0x00038000141f7984 */ /* 0x000fe20000000800 */
[----:B---3--:R-:W-:-:S03]  /*10d0*/  FFMA R11, R33, R11, R10 ;  /* 0x0000000b210b7223 */ /* 0x008fc6000000000a */
[----:B------:R-:W-:Y:S04]  /*10e0*/  LDS R33, [R20+0x280] ;  /* 0x0002800014217984 */ /* 0x000fe80000000800 */
[----:B------:R-:W-:Y:S01]  /*10f0*/  LDS R28, [R20+0x3c0] ;  /* 0x0003c000141c7984 */ /* 0x000fe20000000800 */
[----:B----4-:R-:W-:-:S03]  /*1100*/  FFMA R11, R12, R34, R11 ;  /* 0x000000220c0b7223 */ /* 0x010fc6000000000b */
[----:B------:R-:W-:Y:S01]  /*1110*/  LDS R34, [R20+0x2c0] ;  /* 0x0002c00014227984 */ /* 0x000fe20000000800 */
[----:B-----5:R-:W-:Y:S01]  /*1120*/  FFMA R26, R26, R13, R11 ;  /* 0x0000000d1a1a7223 */ /* 0x020fe2000000000b */
[----:B------:R-:W-:Y:S02]  /*1130*/  IMAD R13, R18, R5, R4 ;  /* 0x00000005120d7224 */ /* 0x000fe400078e0204 */
[----:B------:R-:W0:Y:S01]  /*1140*/  LDS.128 R8, [R7+0x20] ;  /* 0x0000200007087984 */ /* 0x000e220000000c00 */
[----:B------:R-:W-:Y:S01]  /*1150*/  FFMA R19, R19, R14, R26 ;  /* 0x0000000e13137223 */ /* 0x000fe2000000001a */
[----:B------:R-:W-:Y:S02]  /*1160*/  IMAD.WIDE.U32 R12, R13, 0x4, R16 ;  /* 0x000000040d0c7825 */ /* 0x000fe400078e0010 */
[----:B------:R-:W-:Y:S02]  /*1170*/  LDS R26, [R20+0x340] ;  /* 0x00034000141a7984 */ /* 0x000fe40000000800 */
[----:B------:R-:W-:-:S02]  /*1180*/  FFMA R35, R24, R15, R19 ;  /* 0x0000000f18237223 */ /* 0x000fc40000000013 */
[----:B------:R-:W1:Y:S01]  /*1190*/  LDS.128 R16, [R7+0x30] ;  /* 0x0000300007107984 */ /* 0x000e620000000c00 */
[----:B------:R-:W-:Y:S06]  /*11a0*/  BAR.SYNC.DEFER_BLOCKING 0x0 ;  /* 0x0000000000007b1d */ /* 0x000fec0000010000 */
[----:B------:R-:W2:Y:S04]  /*11b0*/  LDG.E R23, desc[UR8][R22.64+0x40] ;  /* 0x0000400816177981 */ /* 0x000ea8000c1e1900 */
[----:B------:R-:W3:Y:S01]  /*11c0*/  LDG.E R37, desc[UR8][R12.64] ;  /* 0x000000080c257981 */ /* 0x000ee2000c1e1900 */
[----:B0-----:R-:W-:-:S04]  /*11d0*/  FFMA R35, R8, R27, R35 ;  /* 0x0000001b08237223 */ /* 0x001fc80000000023 */
[----:B------:R-:W-:-:S04]  /*11e0*/  FFMA R36, R36, R9, R35 ;  /* 0x0000000924247223 */ /* 0x000fc80000000023 */
[----:B------:R-:W-:-:S04]  /*11f0*/  FFMA R33, R33, R10, R36 ;  /* 0x0000000a21217223 */ /* 0x000fc80000000024 */
[----:B------:R-:W-:-:S04]  /*1200*/  FFMA R33, R34, R11, R33 ;  /* 0x0000000b22217223 */ /* 0x000fc80000000021 */
[----:B-1----:R-:W-:-:S04]  /*1210*/  FFMA R29, R16, R29, R33 ;  /* 0x0000001d101d7223 */ /* 0x002fc80000000021 */
[----:B------:R-:W-:-:S04]  /*1220*/  FFMA R26, R26, R17, R29 ;  /* 0x000000111a1a7223 */ /* 0x000fc8000000001d */
[----:B------:R-:W-:-:S04]  /*1230*/  FFMA R31, R31, R18, R26 ;  /* 0x000000121f1f7223 */ /* 0x000fc8000000001a */
[----:B------:R-:W-:Y:S01]  /*1240*/  FFMA R33, R28, R19, R31 ;  /* 0x000000131c217223 */ /* 0x000fe2000000001f */
        /* <DEDUP_REMOVED lines=14> */
[----:B------:R-:W-:Y:S04]  /*1330*/  LDS R31, [R20+0x200] ;  /* 0x00020000141f7984 */ /* 0x000fe80000000800 */
[----:B------:R-:W5:Y:S01]  /*1340*/  LDS.128 R16, [R7+0x20] ;  /* 0x0000200007107984 */ /* 0x000f620000000c00 */
[----:B0-----:R-:W-:-:S03]  /*1350*/  FFMA R25, R12, R25, R33 ;  /* 0x000000190c197223 */ /* 0x001fc60000000021 */
[----:B------:R-:W0:Y:S01]  /*1360*/  LDS R28, [R20+0x240] ;  /* 0x00024000141c7984 */ /* 0x000e220000000800 */
[----:B-1----:R-:W-:-:S03]  /*1370*/  FFMA R24, R24, R13, R25 ;  /* 0x0000000d18187223 */ /* 0x002fc60000000019 */
[----:B------:R-:W1:Y:S01]  /*1380*/  LDS R25, [R20+0x280] ;  /* 0x0002800014197984 */ /* 0x000e620000000800 */
[----:B--2---:R-:W-:-:S03]  /*1390*/  FFMA R27, R27, R14, R24 ;  /* 0x0000000e1b1b7223 */ /* 0x004fc60000000018 */
[----:B------:R-:W2:Y:S01]  /*13a0*/  LDS R24, [R20+0x2c0] ;  /* 0x0002c00014187984 */ /* 0x000ea20000000800 */
[----:B---3--:R-:W-:-:S03]  /*13b0*/  FFMA R33, R22, R15, R27 ;  /* 0x0000000f16217223 */ /* 0x008fc6000000001b */
[----:B------:R-:W-:Y:S04]  /*13c0*/  LDS R27, [R20+0x300] ;  /* 0x00030000141b7984 */ /* 0x000fe80000000800 */
[----:B------:R-:W3:Y:S01]  /*13d0*/  LDS.128 R12, [R7+0x30] ;  /* 0x00003000070c7984 */ /* 0x000ee20000000c00 */
[----:B----4-:R-:W-:-:S03]  /*13e0*/  FFMA R33, R8, R23, R33 ;  /* 0x0000001708217223 */ /* 0x010fc60000000021 */
[----:B------:R-:W4:Y:S04]  /*13f0*/  LDS R22, [R20+0x340] ;  /* 0x0003400014167984 */ /* 0x000f280000000800 */
[----:B------:R-:W4:Y:S01]  /*1400*/  LDS R23, [R20+0x380] ;  /* 0x0003800014177984 */ /* 0x000f220000000800 */
[----:B-----5:R-:W-:-:S03]  /*1410*/  FFMA R30, R30, R9, R33 ;  /* 0x000000091e1e7223 */ /* 0x020fc60000000021 */
[----:B------:R-:W5:Y:S01]  /*1420*/  LDS R8, [R20+0x3c0] ;  /* 0x0003c00014087984 */ /* 0x000f620000000800 */
[----:B------:R-:W-:-:S04]  /*1430*/  FFMA R29, R29, R10, R30 ;  /* 0x0000000a1d1d7223 */ /* 0x000fc8000000001e */
[----:B------:R-:W-:-:S04]  /*1440*/  FFMA R11, R26, R11, R29 ;  /* 0x0000000b1a0b7223 */ /* 0x000fc8000000001d */
[----:B------:R-:W-:-:S04]  /*1450*/  FFMA R11, R16, R31, R11 ;  /* 0x0000001f100b7223 */ /* 0x000fc8000000000b */
[----:B0-----:R-:W-:-:S04]  /*1460*/  FFMA R28, R28, R17, R11 ;  /* 0x000000111c1c7223 */ /* 0x001fc8000000000b */
[----:B-1----:R-:W-:-:S04]  /*1470*/  FFMA R25, R25, R18, R28 ;  /* 0x0000001219197223 */ /* 0x002fc8000000001c */
[----:B--2---:R-:W-:-:S04]  /*1480*/  FFMA R19, R24, R19, R25 ;  /* 0x0000001318137223 */ /* 0x004fc80000000019 */
[----:B---3--:R-:W-:-:S04]  /*1490*/  FFMA R19, R12, R27, R19 ;  /* 0x0000001b0c137223 */ /* 0x008fc80000000013 */
[----:B----4-:R-:W-:-:S04]  /*14a0*/  FFMA R22, R22, R13, R19 ;  /* 0x0000000d16167223 */ /* 0x010fc80000000013 */
[----:B------:R-:W-:-:S04]  /*14b0*/  FFMA R23, R23, R14, R22 ;  /* 0x0000000e17177223 */ /* 0x000fc80000000016 */
[----:B-----5:R-:W-:Y:S01]  /*14c0*/  FFMA R31, R8, R15, R23 ;  /* 0x0000000f081f7223 */ /* 0x020fe20000000017 */
[----:B------:R-:W-:Y:S06]  /*14d0*/  BAR.SYNC.DEFER_BLOCKING 0x0 ;  /* 0x0000000000007b1d */ /* 0x000fec0000010000 */
.L_x_3:
[----:B------:R-:W-:Y:S05]  /*14e0*/  @P1 BRA `(.L_x_0) ;  /* 0x0000000000d81947 */ /* 0x000fea0003800000 */
[----:B------:R-:W0:Y:S01]  /*14f0*/  LDC.64 R8, c[0x0][0x380] ;  /* 0x0000e000ff087b82 */ /* 0x000e220000000a00 */
[C---:B------:R-:W-:Y:S02]  /*1500*/  LEA R10, R0.reuse, R3, 0x4 ;  /* 0x00000003000a7211 */ /* 0x040fe400078e20ff */
[----:B------:R-:W-:-:S03]  /*1510*/  LEA R21, R0, R21, 0x4 ;  /* 0x0000001500157211 */ /* 0x000fc600078e20ff */
[----:B------:R-:W-:Y:S02]  /*1520*/  IMAD R11, R10, R5, R4 ;  /* 0x000000050a0b7224 */ /* 0x000fe400078e0204 */
[----:B------:R-:W1:Y:S01]  /*1530*/  LDC.64 R12, c[0x0][0x388] ;  /* 0x0000e200ff0c7b82 */ /* 0x000e620000000a00 */
[----:B0-----:R-:W-:-:S05]  /*1540*/  IMAD.WIDE R8, R21, 0x4, R8 ;  /* 0x0000000415087825 */ /* 0x001fca00078e0208 */
[----:B------:R-:W2:Y:S01]  /*1550*/  LDG.E R14, desc[UR8][R8.64] ;  /* 0x00000008080e7981 */ /* 0x000ea2000c1e1900 */
[----:B-1----:R-:W-:-:S06]  /*1560*/  IMAD.WIDE.U32 R12, R11, 0x4, R12 ;  /* 0x000000040b0c7825 */ /* 0x002fcc00078e000c */
[----:B------:R-:W3:Y:S01]  /*1570*/  LDG.E R12, desc[UR8][R12.64] ;  /* 0x000000080c0c7981 */ /* 0x000ee2000c1e1900 */
[----:B------:R-:W-:-:S04]  /*1580*/  UIADD3 UR4, UPT, UPT, UR4, 0x400, URZ ;  /* 0x0000040004047890 */ /* 0x000fc8000fffe0ff */
[----:B------:R-:W-:Y:S01]  /*1590*/  ULEA UR4, UR6, UR4, 0x18 ;  /* 0x0000000406047291 */ /* 0x000fe2000f8ec0ff */
[----:B------:R-:W-:-:S05]  /*15a0*/  LEA R15, R2, R7, 0x2 ;  /* 0x00000007020f7211 */ /* 0x000fca00078e10ff */
[----:B------:R-:W-:-:S04]  /*15b0*/  LEA R0, R2, UR4, 0x2 ;  /* 0x0000000402007c11 */ /* 0x000fc8000f8e10ff */
        /* <DEDUP_REMOVED lines=26> */
[----:B------:R-:W4:Y:S01]  /*1760*/  LDS R10, [R0+0x340] ;  /* 0x00034000000a7984 */ /* 0x000f220000000800 */
[----:B-----5:R-:W-:-:S03]  /*1770*/  FFMA R2, R2, R17, R3 ;  /* 0x0000001102027223 */ /* 0x020fc60000000003 */
[----:B------:R-:W5:Y:S04]  /*1780*/  LDS R16, [R0+0x380] ;  /* 0x0003800000107984 */ /* 0x000f680000000800 */
        /* <DEDUP_REMOVED lines=9> */
[----:B-----5:R-:W-:-:S04]  /*1820*/  FFMA R16, R16, R30, R9 ;  /* 0x0000001e10107223 */ /* 0x020fc80000000009 */
[----:B------:R-:W-:Y:S01]  /*1830*/  FFMA R31, R3, R31, R16 ;  /* 0x0000001f031f7223 */ /* 0x000fe20000000010 */
[----:B------:R-:W-:Y:S06]  /*1840*/  BAR.SYNC.DEFER_BLOCKING 0x0 ;  /* 0x0000000000007b1d */ /* 0x000fec0000010000 */
.L_x_0:
[----:B------:R-:W0:Y:S01]  /*1850*/  LDC.64 R2, c[0x0][0x390] ;  /* 0x0000e400ff027b82 */ /* 0x000e220000000a00 */
[----:B------:R-:W-:-:S04]  /*1860*/  IMAD R5, R6, R5, R4 ;  /* 0x0000000506057224 */ /* 0x000fc800078e0204 */
[----:B0-----:R-:W-:-:S05]  /*1870*/  IMAD.WIDE R2, R5, 0x4, R2 ;  /* 0x0000000405027825 */ /* 0x001fca00078e0202 */
[----:B------:R-:W-:Y:S01]  /*1880*/  STG.E desc[UR8][R2.64], R31 ;  /* 0x0000001f02007986 */ /* 0x000fe2000c101908 */
[----:B------:R-:W-:Y:S05]  /*1890*/  EXIT ;  /* 0x000000000000794d */ /* 0x000fea0003800000 */
.L_x_4:
[----:B------:R-:W-:-:S00]  /*18a0*/  BRA `(.L_x_4) ;  /* 0xfffffffc00fc7947 */ /* 0x000fc0000383ffff */
[----:B------:R-:W-:-:S00]  /*18b0*/  NOP ;  /* 0x0000000000007918 */ /* 0x000fc00000000000 */
        /* <DEDUP_REMOVED lines=12> */
.L_x_5:


//--------------------- .nv.shared._Z9mm_kernelPfS_S_i --------------------------
	.section	.nv.shared._Z9mm_kernelPfS_S_i,"aw",@nobits
	.sectionflags	@""
	.align	4
.nv.shared._Z9mm_kernelPfS_S_i:
	.zero		3072


//--------------------- .nv.shared.reserved.0     --------------------------
	.section	.nv.shared.reserved.0,"aw",@nobits
	.weak		__nv_reservedSMEM_offset_0_alias
	.size		__nv_reservedSMEM_offset_0_alias, 0, 64
	.other		__nv_reservedSMEM_offset_0_alias,@"STO_CUDA_RESERVED_SHARED STV_DEFAULT"
__nv_reservedSMEM_offset_0_alias:
	.zero		0
	.zero		64


//--------------------- .nv.constant0._Z9mm_kernelPfS_S_i --------------------------
	.section	.nv.constant0._Z9mm_kernelPfS_S_i,"a",@progbits
	.sectionflags	@""
	.align	4
.nv.constant0._Z9mm_kernelPfS_S_i:
	.zero		924


//--------------------- SYMBOLS --------------------------

	.type		.nv.reservedSmem.offset0,@object
	.size		.nv.reservedSmem.offset0,0x4
	.type		.nv.reservedSmem.cap,@object
	.size		.nv.reservedSmem.cap,0x4
